//
// Generated by NVIDIA NVVM Compiler
//
// Compiler Build ID: CL-36424714
// Cuda compilation tools, release 13.0, V13.0.88
// Based on NVVM 20.0.0
//

.version 9.0
.target sm_100
.address_size 64

	// .globl	_Z12saxpy_kernelfPKfPfi

.visible .entry _Z12saxpy_kernelfPKfPfi(
	.param .f32 _Z12saxpy_kernelfPKfPfi_param_0,
	.param .u64 .ptr .align 1 _Z12saxpy_kernelfPKfPfi_param_1,
	.param .u64 .ptr .align 1 _Z12saxpy_kernelfPKfPfi_param_2,
	.param .u32 _Z12saxpy_kernelfPKfPfi_param_3
)
{
	.reg .pred 	%p<2>;
	.reg .b32 	%r<6>;
	.reg .b32 	%f<5>;
	.reg .b64 	%rd<8>;

	ld.param.f32 	%f1, [_Z12saxpy_kernelfPKfPfi_param_0];
	ld.param.u64 	%rd1, [_Z12saxpy_kernelfPKfPfi_param_1];
	ld.param.u64 	%rd2, [_Z12saxpy_kernelfPKfPfi_param_2];
	ld.param.u32 	%r2, [_Z12saxpy_kernelfPKfPfi_param_3];
	mov.u32 	%r3, %ctaid.x;
	mov.u32 	%r4, %ntid.x;
	mov.u32 	%r5, %tid.x;
	mad.lo.s32 	%r1, %r3, %r4, %r5;
	setp.ge.s32 	%p1, %r1, %r2;
	@%p1 bra 	$L__BB0_2;
	cvta.to.global.u64 	%rd3, %rd1;
	cvta.to.global.u64 	%rd4, %rd2;
	mul.wide.s32 	%rd5, %r1, 4;
	add.s64 	%rd6, %rd3, %rd5;
	ld.global.f32 	%f2, [%rd6];
	add.s64 	%rd7, %rd4, %rd5;
	ld.global.f32 	%f3, [%rd7];
	fma.rn.f32 	%f4, %f1, %f2, %f3;
	st.global.f32 	[%rd7], %f4;
$L__BB0_2:
	ret;

}


// ===== COMPILED SASS (sm_100) =====

	.target	sm_100

	.elftype	@"ET_EXEC"


//--------------------- .note.nv.tkinfo           --------------------------
	.section	.note.nv.tkinfo,"",@"SHT_NOTE"
	.sectionflags	@"SHF_NOTE_NV_TKINFO"
	.tkinfo
        /*0018*/ 	.word	0x00000002
        /*0030*/ 	.string	""
        /*0030*/ 	.string	"ptxas"
        /*0030*/ 	.string	"Cuda compilation tools, release 13.0, V13.0.88"
        /*0030*/ 	.string	"Build cuda_13.0.r13.0/compiler.36424714_0"
        /*0030*/ 	.string	"-arch sm_100 -m 64 "



//--------------------- .note.nv.cuinfo           --------------------------
	.section	.note.nv.cuinfo,"",@"SHT_NOTE"
	.sectionflags	@"SHF_NOTE_NV_CUINFO"
        /*0018*/ 	.short	0x0002
        /*001a*/ 	.short	0x0064
        /*001c*/ 	.short	0x0082
	.zero		2


//--------------------- .nv.info                  --------------------------
	.section	.nv.info,"",@"SHT_CUDA_INFO"
	.align	4


	//----- nvinfo : EIATTR_REGCOUNT
	.align		4
        /*0000*/ 	.byte	0x04, 0x2f
        /*0002*/ 	.short	(.L_1 - .L_0)
	.align		4
.L_0:
        /*0004*/ 	.word	index@(_Z12saxpy_kernelfPKfPfi)
        /*0008*/ 	.word	0x0000000a


	//----- nvinfo : EIATTR_FRAME_SIZE
	.align		4
.L_1:
        /*000c*/ 	.byte	0x04, 0x11
        /*000e*/ 	.short	(.L_3 - .L_2)
	.align		4
.L_2:
        /*0010*/ 	.word	index@(_Z12saxpy_kernelfPKfPfi)
        /*0014*/ 	.word	0x00000000


	//----- nvinfo : EIATTR_MIN_STACK_SIZE
	.align		4
.L_3:
        /*0018*/ 	.byte	0x04, 0x12
        /*001a*/ 	.short	(.L_5 - .L_4)
	.align		4
.L_4:
        /*001c*/ 	.word	index@(_Z12saxpy_kernelfPKfPfi)
        /*0020*/ 	.word	0x00000000
.L_5:


//--------------------- .nv.compat                --------------------------
	.section	.nv.compat,"",@"SHT_CUDA_COMPAT_INFO"
	.align	4
        /*0000*/ 	.byte	0x02, 0x09, 0x00, 0x00, 0x02, 0x02, 0x01, 0x00, 0x02, 0x05, 0x05, 0x00, 0x03, 0x07, 0x01, 0x01
        /*0010*/ 	.byte	0x02, 0x03, 0x00, 0x00, 0x02, 0x06, 0x01, 0x00, 0x04, 0x0b, 0x08, 0x00, 0x09, 0x00, 0x00, 0x00
        /*0020*/ 	.byte	0x00, 0x00, 0x00, 0x00


//--------------------- .nv.info._Z12saxpy_kernelfPKfPfi --------------------------
	.section	.nv.info._Z12saxpy_kernelfPKfPfi,"",@"SHT_CUDA_INFO"
	.sectionflags	@""
	.align	4


	//----- nvinfo : EIATTR_CUDA_API_VERSION
	.align		4
        /*0000*/ 	.byte	0x04, 0x37
        /*0002*/ 	.short	(.L_7 - .L_6)
.L_6:
        /*0004*/ 	.word	0x00000082


	//----- nvinfo : EIATTR_KPARAM_INFO
	.align		4
.L_7:
        /*0008*/ 	.byte	0x04, 0x17
        /*000a*/ 	.short	(.L_9 - .L_8)
.L_8:
        /*000c*/ 	.word	0x00000000
        /*0010*/ 	.short	0x0003
        /*0012*/ 	.short	0x0018
        /*0014*/ 	.byte	0x00, 0xf0, 0x11, 0x00


	//----- nvinfo : EIATTR_KPARAM_INFO
	.align		4
.L_9:
        /*0018*/ 	.byte	0x04, 0x17
        /*001a*/ 	.short	(.L_11 - .L_10)
.L_10:
        /*001c*/ 	.word	0x00000000
        /*0020*/ 	.short	0x0002
        /*0022*/ 	.short	0x0010
        /*0024*/ 	.byte	0x00, 0xf5, 0x21, 0x00


	//----- nvinfo : EIATTR_KPARAM_INFO
	.align		4
.L_11:
        /*0028*/ 	.byte	0x04, 0x17
        /*002a*/ 	.short	(.L_13 - .L_12)
.L_12:
        /*002c*/ 	.word	0x00000000
        /*0030*/ 	.short	0x0001
        /*0032*/ 	.short	0x0008
        /*0034*/ 	.byte	0x00, 0xf5, 0x21, 0x00


	//----- nvinfo : EIATTR_KPARAM_INFO
	.align		4
.L_13:
        /*0038*/ 	.byte	0x04, 0x17
        /*003a*/ 	.short	(.L_15 - .L_14)
.L_14:
        /*003c*/ 	.word	0x00000000
        /*0040*/ 	.short	0x0000
        /*0042*/ 	.short	0x0000
        /*0044*/ 	.byte	0x00, 0xf0, 0x11, 0x00


	//----- nvinfo : EIATTR_SPARSE_MMA_MASK
	.align		4
.L_15:
        /*0048*/ 	.byte	0x03, 0x50
        /*004a*/ 	.short	0x0000


	//----- nvinfo : EIATTR_MAXREG_COUNT
	.align		4
        /*004c*/ 	.byte	0x03, 0x1b
        /*004e*/ 	.short	0x00ff


	//----- nvinfo : EIATTR_MERCURY_ISA_VERSION
	.align		4
        /*0050*/ 	.byte	0x03, 0x5f
        /*0052*/ 	.short	0x0101


	//----- nvinfo : EIATTR_VRC_CTA_INIT_COUNT
	.align		4
        /*0054*/ 	.byte	0x02, 0x4a
	.zero		1
	.zero		1


	//----- nvinfo : EIATTR_EXIT_INSTR_OFFSETS
	.align		4
        /*0058*/ 	.byte	0x04, 0x1c
        /*005a*/ 	.short	(.L_17 - .L_16)


	//   ....[0]....
.L_16:
        /*005c*/ 	.word	0x00000070


	//   ....[1]....
        /*0060*/ 	.word	0x00000120


	//----- nvinfo : EIATTR_CBANK_PARAM_SIZE
	.align		4
.L_17:
        /*0064*/ 	.byte	0x03, 0x19
        /*0066*/ 	.short	0x001c


	//----- nvinfo : EIATTR_PARAM_CBANK
	.align		4
        /*0068*/ 	.byte	0x04, 0x0a
        /*006a*/ 	.short	(.L_19 - .L_18)
	.align		4
.L_18:
        /*006c*/ 	.word	index@(.nv.constant0._Z12saxpy_kernelfPKfPfi)
        /*0070*/ 	.short	0x0380
        /*0072*/ 	.short	0x001c


	//----- nvinfo : EIATTR_SW_WAR
	.align		4
.L_19:
        /*0074*/ 	.byte	0x04, 0x36
        /*0076*/ 	.short	(.L_21 - .L_20)
.L_20:
        /*0078*/ 	.word	0x00000008
.L_21:


//--------------------- .nv.callgraph             --------------------------
	.section	.nv.callgraph,"",@"SHT_CUDA_CALLGRAPH"
	.align	4
	.sectionentsize	8
	.align		4
        /*0000*/ 	.word	0x00000000
	.align		4
        /*0004*/ 	.word	0xffffffff
	.align		4
        /*0008*/ 	.word	0x00000000
	.align		4
        /*000c*/ 	.word	0xfffffffe
	.align		4
        /*0010*/ 	.word	0x00000000
	.align		4
        /*0014*/ 	.word	0xfffffffd
	.align		4
        /*0018*/ 	.word	0x00000000
	.align		4
        /*001c*/ 	.word	0xfffffffc


//--------------------- .text._Z12saxpy_kernelfPKfPfi --------------------------
	.section	.text._Z12saxpy_kernelfPKfPfi,"ax",@progbits
	.align	128
        .global         _Z12saxpy_kernelfPKfPfi
        .type           _Z12saxpy_kernelfPKfPfi,@function
        .size           _Z12saxpy_kernelfPKfPfi,(.L_x_1 - _Z12saxpy_kernelfPKfPfi)
        .other          _Z12saxpy_kernelfPKfPfi,@"STO_CUDA_ENTRY STV_DEFAULT"
_Z12saxpy_kernelfPKfPfi:
.text._Z12saxpy_kernelfPKfPfi:
[----:B------:R-:W-:Y:S01]  /*0000*/  LDC R1, c[0x0][0x37c] ;  /* 0x0000df00ff017b82 */ /* 0x000fe20000000800 */
[----:B------:R-:W0:Y:S07]  /*0010*/  S2R R0, SR_TID.X ;  /* 0x0000000000007919 */ /* 0x000e2e0000002100 */
[----:B------:R-:W0:Y:S01]  /*0020*/  S2UR UR4, SR_CTAID.X ;  /* 0x00000000000479c3 */ /* 0x000e220000002500 */
[----:B------:R-:W1:Y:S07]  /*0030*/  LDCU UR5, c[0x0][0x398] ;  /* 0x00007300ff0577ac */ /* 0x000e6e0008000800 */
[----:B------:R-:W0:Y:S02]  /*0040*/  LDC R7, c[0x0][0x360] ;  /* 0x0000d800ff077b82 */ /* 0x000e240000000800 */
[----:B0-----:R-:W-:-:S05]  /*0050*/  IMAD R7, R7, UR4, R0 ;  /* 0x0000000407077c24 */ /* 0x001fca000f8e0200 */
[----:B-1----:R-:W-:-:S13]  /*0060*/  ISETP.GE.AND P0, PT, R7, UR5, PT ;  /* 0x0000000507007c0c */ /* 0x002fda000bf06270 */
[----:B------:R-:W-:Y:S05]  /*0070*/  @P0 EXIT ;  /* 0x000000000000094d */ /* 0x000fea0003800000 */
[----:B------:R-:W0:Y:S01]  /*0080*/  LDC.64 R2, c[0x0][0x388] ;  /* 0x0000e200ff027b82 */ /* 0x000e220000000a00 */
[----:B------:R-:W1:Y:S01]  /*0090*/  LDCU.64 UR4, c[0x0][0x358] ;  /* 0x00006b00ff0477ac */ /* 0x000e620008000a00 */
[----:B------:R-:W2:Y:S06]  /*00a0*/  LDCU UR6, c[0x0][0x380] ;  /* 0x00007000ff0677ac */ /* 0x000eac0008000800 */
[----:B------:R-:W3:Y:S01]  /*00b0*/  LDC.64 R4, c[0x0][0x390] ;  /* 0x0000e400ff047b82 */ /* 0x000ee20000000a00 */
[----:B0-----:R-:W-:-:S06]  /*00c0*/  IMAD.WIDE R2, R7, 0x4, R2 ;  /* 0x0000000407027825 */ /* 0x001fcc00078e0202 */
[----:B-1----:R-:W2:Y:S01]  /*00d0*/  LDG.E R2, desc[UR4][R2.64] ;  /* 0x0000000402027981 */ /* 0x002ea2000c1e1900 */
[----:B---3--:R-:W-:-:S05]  /*00e0*/  IMAD.WIDE R4, R7, 0x4, R4 ;  /* 0x0000000407047825 */ /* 0x008fca00078e0204 */
[----:B------:R-:W2:Y:S02]  /*00f0*/  LDG.E R7, desc[UR4][R4.64] ;  /* 0x0000000404077981 */ /* 0x000ea4000c1e1900 */
[----:B--2---:R-:W-:-:S05]  /*0100*/  FFMA R7, R2, UR6, R7 ;  /* 0x0000000602077c23 */ /* 0x004fca0008000007 */
[----:B------:R-:W-:Y:S01]  /*0110*/  STG.E desc[UR4][R4.64], R7 ;  /* 0x0000000704007986 */ /* 0x000fe2000c101904 */
[----:B------:R-:W-:Y:S05]  /*0120*/  EXIT ;  /* 0x000000000000794d */ /* 0x000fea0003800000 */
.L_x_0:
[----:B------:R-:W-:-:S00]  /*0130*/  BRA `(.L_x_0) ;  /* 0xfffffffc00fc7947 */ /* 0x000fc0000383ffff */
[----:B------:R-:W-:-:S00]  /*0140*/  NOP ;  /* 0x0000000000007918 */ /* 0x000fc00000000000 */
        /* <DEDUP_REMOVED lines=11> */
.L_x_1:


//--------------------- .nv.shared.reserved.0     --------------------------
	.section	.nv.shared.reserved.0,"aw",@nobits
	.weak		__nv_reservedSMEM_offset_0_alias
	.size		__nv_reservedSMEM_offset_0_alias, 0, 64
	.other		__nv_reservedSMEM_offset_0_alias,@"STO_CUDA_RESERVED_SHARED STV_DEFAULT"
__nv_reservedSMEM_offset_0_alias:
	.zero		0
	.zero		64


//--------------------- .nv.constant0._Z12saxpy_kernelfPKfPfi --------------------------
	.section	.nv.constant0._Z12saxpy_kernelfPKfPfi,"a",@progbits
	.sectionflags	@""
	.align	4
.nv.constant0._Z12saxpy_kernelfPKfPfi:
	.zero		924


//--------------------- SYMBOLS --------------------------

	.type		.nv.reservedSmem.offset0,@object
	.size		.nv.reservedSmem.offset0,0x4
